//
// Generated by NVIDIA NVVM Compiler
//
// Compiler Build ID: CL-36424714
// Cuda compilation tools, release 13.0, V13.0.88
// Based on NVVM 20.0.0
//

.version 9.0
.target sm_100
.address_size 64

	// .globl	_Z12sgemm_sharediiifPKfS0_fPf
// _ZZ12sgemm_sharediiifPKfS0_fPfE2As has been demoted
// _ZZ12sgemm_sharediiifPKfS0_fPfE2Bs has been demoted

.visible .entry _Z12sgemm_sharediiifPKfS0_fPf(
	.param .u32 _Z12sgemm_sharediiifPKfS0_fPf_param_0,
	.param .u32 _Z12sgemm_sharediiifPKfS0_fPf_param_1,
	.param .u32 _Z12sgemm_sharediiifPKfS0_fPf_param_2,
	.param .f32 _Z12sgemm_sharediiifPKfS0_fPf_param_3,
	.param .u64 .ptr .align 1 _Z12sgemm_sharediiifPKfS0_fPf_param_4,
	.param .u64 .ptr .align 1 _Z12sgemm_sharediiifPKfS0_fPf_param_5,
	.param .f32 _Z12sgemm_sharediiifPKfS0_fPf_param_6,
	.param .u64 .ptr .align 1 _Z12sgemm_sharediiifPKfS0_fPf_param_7
)
{
	.reg .pred 	%p<3>;
	.reg .b32 	%r<36>;
	.reg .b32 	%f<110>;
	.reg .b64 	%rd<23>;
	// demoted variable
	.shared .align 4 .b8 _ZZ12sgemm_sharediiifPKfS0_fPfE2As[4096];
	// demoted variable
	.shared .align 4 .b8 _ZZ12sgemm_sharediiifPKfS0_fPfE2Bs[4096];
	ld.param.u32 	%r18, [_Z12sgemm_sharediiifPKfS0_fPf_param_1];
	ld.param.u32 	%r19, [_Z12sgemm_sharediiifPKfS0_fPf_param_2];
	ld.param.f32 	%f4, [_Z12sgemm_sharediiifPKfS0_fPf_param_3];
	ld.param.u64 	%rd5, [_Z12sgemm_sharediiifPKfS0_fPf_param_4];
	ld.param.u64 	%rd6, [_Z12sgemm_sharediiifPKfS0_fPf_param_5];
	ld.param.f32 	%f5, [_Z12sgemm_sharediiifPKfS0_fPf_param_6];
	ld.param.u64 	%rd7, [_Z12sgemm_sharediiifPKfS0_fPf_param_7];
	mov.u32 	%r1, %tid.y;
	mov.u32 	%r2, %tid.x;
	mov.u32 	%r20, %ctaid.y;
	mov.u32 	%r21, %ctaid.x;
	shl.b32 	%r3, %r20, 5;
	mul.lo.s32 	%r4, %r19, %r3;
	shl.b32 	%r22, %r21, 5;
	cvt.u64.u32 	%rd1, %r22;
	setp.lt.s32 	%p1, %r19, 1;
	mov.f32 	%f109, 0f00000000;
	@%p1 bra 	$L__BB0_3;
	shl.b32 	%r24, %r1, 5;
	add.s32 	%r25, %r24, %r2;
	shl.b32 	%r26, %r25, 2;
	mov.u32 	%r27, _ZZ12sgemm_sharediiifPKfS0_fPfE2As;
	add.s32 	%r5, %r27, %r26;
	mov.u32 	%r28, _ZZ12sgemm_sharediiifPKfS0_fPfE2Bs;
	add.s32 	%r6, %r28, %r26;
	shl.b32 	%r29, %r1, 7;
	add.s32 	%r7, %r27, %r29;
	shl.b32 	%r30, %r2, 2;
	add.s32 	%r8, %r28, %r30;
	mad.lo.s32 	%r34, %r1, %r18, %r2;
	shl.b32 	%r10, %r18, 5;
	mad.lo.s32 	%r33, %r19, %r1, %r2;
	cvt.s64.s32 	%rd2, %r4;
	cvta.to.global.u64 	%rd3, %rd5;
	cvta.to.global.u64 	%rd4, %rd6;
	mov.f32 	%f109, 0f00000000;
	mov.b32 	%r35, 0;
$L__BB0_2:
	cvt.s64.s32 	%rd8, %r33;
	add.s64 	%rd9, %rd2, %rd8;
	shl.b64 	%rd10, %rd9, 2;
	add.s64 	%rd11, %rd3, %rd10;
	ld.global.f32 	%f8, [%rd11];
	st.shared.f32 	[%r5], %f8;
	cvt.s64.s32 	%rd12, %r34;
	add.s64 	%rd13, %rd12, %rd1;
	shl.b64 	%rd14, %rd13, 2;
	add.s64 	%rd15, %rd4, %rd14;
	ld.global.f32 	%f9, [%rd15];
	st.shared.f32 	[%r6], %f9;
	bar.sync 	0;
	ld.shared.f32 	%f10, [%r7];
	ld.shared.f32 	%f11, [%r8];
	fma.rn.f32 	%f12, %f10, %f11, %f109;
	ld.shared.f32 	%f13, [%r7+4];
	ld.shared.f32 	%f14, [%r8+128];
	fma.rn.f32 	%f15, %f13, %f14, %f12;
	ld.shared.f32 	%f16, [%r7+8];
	ld.shared.f32 	%f17, [%r8+256];
	fma.rn.f32 	%f18, %f16, %f17, %f15;
	ld.shared.f32 	%f19, [%r7+12];
	ld.shared.f32 	%f20, [%r8+384];
	fma.rn.f32 	%f21, %f19, %f20, %f18;
	ld.shared.f32 	%f22, [%r7+16];
	ld.shared.f32 	%f23, [%r8+512];
	fma.rn.f32 	%f24, %f22, %f23, %f21;
	ld.shared.f32 	%f25, [%r7+20];
	ld.shared.f32 	%f26, [%r8+640];
	fma.rn.f32 	%f27, %f25, %f26, %f24;
	ld.shared.f32 	%f28, [%r7+24];
	ld.shared.f32 	%f29, [%r8+768];
	fma.rn.f32 	%f30, %f28, %f29, %f27;
	ld.shared.f32 	%f31, [%r7+28];
	ld.shared.f32 	%f32, [%r8+896];
	fma.rn.f32 	%f33, %f31, %f32, %f30;
	ld.shared.f32 	%f34, [%r7+32];
	ld.shared.f32 	%f35, [%r8+1024];
	fma.rn.f32 	%f36, %f34, %f35, %f33;
	ld.shared.f32 	%f37, [%r7+36];
	ld.shared.f32 	%f38, [%r8+1152];
	fma.rn.f32 	%f39, %f37, %f38, %f36;
	ld.shared.f32 	%f40, [%r7+40];
	ld.shared.f32 	%f41, [%r8+1280];
	fma.rn.f32 	%f42, %f40, %f41, %f39;
	ld.shared.f32 	%f43, [%r7+44];
	ld.shared.f32 	%f44, [%r8+1408];
	fma.rn.f32 	%f45, %f43, %f44, %f42;
	ld.shared.f32 	%f46, [%r7+48];
	ld.shared.f32 	%f47, [%r8+1536];
	fma.rn.f32 	%f48, %f46, %f47, %f45;
	ld.shared.f32 	%f49, [%r7+52];
	ld.shared.f32 	%f50, [%r8+1664];
	fma.rn.f32 	%f51, %f49, %f50, %f48;
	ld.shared.f32 	%f52, [%r7+56];
	ld.shared.f32 	%f53, [%r8+1792];
	fma.rn.f32 	%f54, %f52, %f53, %f51;
	ld.shared.f32 	%f55, [%r7+60];
	ld.shared.f32 	%f56, [%r8+1920];
	fma.rn.f32 	%f57, %f55, %f56, %f54;
	ld.shared.f32 	%f58, [%r7+64];
	ld.shared.f32 	%f59, [%r8+2048];
	fma.rn.f32 	%f60, %f58, %f59, %f57;
	ld.shared.f32 	%f61, [%r7+68];
	ld.shared.f32 	%f62, [%r8+2176];
	fma.rn.f32 	%f63, %f61, %f62, %f60;
	ld.shared.f32 	%f64, [%r7+72];
	ld.shared.f32 	%f65, [%r8+2304];
	fma.rn.f32 	%f66, %f64, %f65, %f63;
	ld.shared.f32 	%f67, [%r7+76];
	ld.shared.f32 	%f68, [%r8+2432];
	fma.rn.f32 	%f69, %f67, %f68, %f66;
	ld.shared.f32 	%f70, [%r7+80];
	ld.shared.f32 	%f71, [%r8+2560];
	fma.rn.f32 	%f72, %f70, %f71, %f69;
	ld.shared.f32 	%f73, [%r7+84];
	ld.shared.f32 	%f74, [%r8+2688];
	fma.rn.f32 	%f75, %f73, %f74, %f72;
	ld.shared.f32 	%f76, [%r7+88];
	ld.shared.f32 	%f77, [%r8+2816];
	fma.rn.f32 	%f78, %f76, %f77, %f75;
	ld.shared.f32 	%f79, [%r7+92];
	ld.shared.f32 	%f80, [%r8+2944];
	fma.rn.f32 	%f81, %f79, %f80, %f78;
	ld.shared.f32 	%f82, [%r7+96];
	ld.shared.f32 	%f83, [%r8+3072];
	fma.rn.f32 	%f84, %f82, %f83, %f81;
	ld.shared.f32 	%f85, [%r7+100];
	ld.shared.f32 	%f86, [%r8+3200];
	fma.rn.f32 	%f87, %f85, %f86, %f84;
	ld.shared.f32 	%f88, [%r7+104];
	ld.shared.f32 	%f89, [%r8+3328];
	fma.rn.f32 	%f90, %f88, %f89, %f87;
	ld.shared.f32 	%f91, [%r7+108];
	ld.shared.f32 	%f92, [%r8+3456];
	fma.rn.f32 	%f93, %f91, %f92, %f90;
	ld.shared.f32 	%f94, [%r7+112];
	ld.shared.f32 	%f95, [%r8+3584];
	fma.rn.f32 	%f96, %f94, %f95, %f93;
	ld.shared.f32 	%f97, [%r7+116];
	ld.shared.f32 	%f98, [%r8+3712];
	fma.rn.f32 	%f99, %f97, %f98, %f96;
	ld.shared.f32 	%f100, [%r7+120];
	ld.shared.f32 	%f101, [%r8+3840];
	fma.rn.f32 	%f102, %f100, %f101, %f99;
	ld.shared.f32 	%f103, [%r7+124];
	ld.shared.f32 	%f104, [%r8+3968];
	fma.rn.f32 	%f109, %f103, %f104, %f102;
	bar.sync 	0;
	add.s32 	%r35, %r35, 32;
	add.s32 	%r34, %r34, %r10;
	add.s32 	%r33, %r33, 32;
	setp.lt.s32 	%p2, %r35, %r19;
	@%p2 bra 	$L__BB0_2;
$L__BB0_3:
	cvta.to.global.u64 	%rd16, %rd7;
	mad.lo.s32 	%r31, %r18, %r1, %r2;
	cvt.s64.s32 	%rd17, %r31;
	mul.lo.s32 	%r32, %r18, %r3;
	cvt.s64.s32 	%rd18, %r32;
	add.s64 	%rd19, %rd18, %rd1;
	add.s64 	%rd20, %rd19, %rd17;
	shl.b64 	%rd21, %rd20, 2;
	add.s64 	%rd22, %rd16, %rd21;
	ld.global.f32 	%f105, [%rd22];
	mul.f32 	%f106, %f5, %f105;
	fma.rn.f32 	%f107, %f4, %f109, %f106;
	st.global.f32 	[%rd22], %f107;
	ret;

}


// ===== COMPILED SASS (sm_100) =====

	.target	sm_100

	.elftype	@"ET_EXEC"


//--------------------- .note.nv.tkinfo           --------------------------
	.section	.note.nv.tkinfo,"",@"SHT_NOTE"
	.sectionflags	@"SHF_NOTE_NV_TKINFO"
	.tkinfo
        /*0018*/ 	.word	0x00000002
        /*0030*/ 	.string	""
        /*0030*/ 	.string	"ptxas"
        /*0030*/ 	.string	"Cuda compilation tools, release 13.0, V13.0.88"
        /*0030*/ 	.string	"Build cuda_13.0.r13.0/compiler.36424714_0"
        /*0030*/ 	.string	"-arch sm_100 -m 64 "



//--------------------- .note.nv.cuinfo           --------------------------
	.section	.note.nv.cuinfo,"",@"SHT_NOTE"
	.sectionflags	@"SHF_NOTE_NV_CUINFO"
        /*0018*/ 	.short	0x0002
        /*001a*/ 	.short	0x0064
        /*001c*/ 	.short	0x0082
	.zero		2


//--------------------- .nv.info                  --------------------------
	.section	.nv.info,"",@"SHT_CUDA_INFO"
	.align	4


	//----- nvinfo : EIATTR_REGCOUNT
	.align		4
        /*0000*/ 	.byte	0x04, 0x2f
        /*0002*/ 	.short	(.L_1 - .L_0)
	.align		4
.L_0:
        /*0004*/ 	.word	index@(_Z12sgemm_sharediiifPKfS0_fPf)
        /*0008*/ 	.word	0x00000020


	//----- nvinfo : EIATTR_FRAME_SIZE
	.align		4
.L_1:
        /*000c*/ 	.byte	0x04, 0x11
        /*000e*/ 	.short	(.L_3 - .L_2)
	.align		4
.L_2:
        /*0010*/ 	.word	index@(_Z12sgemm_sharediiifPKfS0_fPf)
        /*0014*/ 	.word	0x00000000


	//----- nvinfo : EIATTR_MIN_STACK_SIZE
	.align		4
.L_3:
        /*0018*/ 	.byte	0x04, 0x12
        /*001a*/ 	.short	(.L_5 - .L_4)
	.align		4
.L_4:
        /*001c*/ 	.word	index@(_Z12sgemm_sharediiifPKfS0_fPf)
        /*0020*/ 	.word	0x00000000
.L_5:


//--------------------- .nv.compat                --------------------------
	.section	.nv.compat,"",@"SHT_CUDA_COMPAT_INFO"
	.align	4
        /*0000*/ 	.byte	0x02, 0x09, 0x00, 0x00, 0x02, 0x02, 0x01, 0x00, 0x02, 0x05, 0x05, 0x00, 0x03, 0x07, 0x01, 0x01
        /*0010*/ 	.byte	0x02, 0x03, 0x00, 0x00, 0x02, 0x06, 0x01, 0x00, 0x04, 0x0b, 0x08, 0x00, 0x09, 0x00, 0x00, 0x00
        /*0020*/ 	.byte	0x00, 0x00, 0x00, 0x00


//--------------------- .nv.info._Z12sgemm_sharediiifPKfS0_fPf --------------------------
	.section	.nv.info._Z12sgemm_sharediiifPKfS0_fPf,"",@"SHT_CUDA_INFO"
	.sectionflags	@""
	.align	4


	//----- nvinfo : EIATTR_CUDA_API_VERSION
	.align		4
        /*0000*/ 	.byte	0x04, 0x37
        /*0002*/ 	.short	(.L_7 - .L_6)
.L_6:
        /*0004*/ 	.word	0x00000082


	//----- nvinfo : EIATTR_KPARAM_INFO
	.align		4
.L_7:
        /*0008*/ 	.byte	0x04, 0x17
        /*000a*/ 	.short	(.L_9 - .L_8)
.L_8:
        /*000c*/ 	.word	0x00000000
        /*0010*/ 	.short	0x0007
        /*0012*/ 	.short	0x0028
        /*0014*/ 	.byte	0x00, 0xf5, 0x21, 0x00


	//----- nvinfo : EIATTR_KPARAM_INFO
	.align		4
.L_9:
        /*0018*/ 	.byte	0x04, 0x17
        /*001a*/ 	.short	(.L_11 - .L_10)
.L_10:
        /*001c*/ 	.word	0x00000000
        /*0020*/ 	.short	0x0006
        /*0022*/ 	.short	0x0020
        /*0024*/ 	.byte	0x00, 0xf0, 0x11, 0x00


	//----- nvinfo : EIATTR_KPARAM_INFO
	.align		4
.L_11:
        /*0028*/ 	.byte	0x04, 0x17
        /*002a*/ 	.short	(.L_13 - .L_12)
.L_12:
        /*002c*/ 	.word	0x00000000
        /*0030*/ 	.short	0x0005
        /*0032*/ 	.short	0x0018
        /*0034*/ 	.byte	0x00, 0xf5, 0x21, 0x00


	//----- nvinfo : EIATTR_KPARAM_INFO
	.align		4
.L_13:
        /*0038*/ 	.byte	0x04, 0x17
        /*003a*/ 	.short	(.L_15 - .L_14)
.L_14:
        /*003c*/ 	.word	0x00000000
        /*0040*/ 	.short	0x0004
        /*0042*/ 	.short	0x0010
        /*0044*/ 	.byte	0x00, 0xf5, 0x21, 0x00


	//----- nvinfo : EIATTR_KPARAM_INFO
	.align		4
.L_15:
        /*0048*/ 	.byte	0x04, 0x17
        /*004a*/ 	.short	(.L_17 - .L_16)
.L_16:
        /*004c*/ 	.word	0x00000000
        /*0050*/ 	.short	0x0003
        /*0052*/ 	.short	0x000c
        /*0054*/ 	.byte	0x00, 0xf0, 0x11, 0x00


	//----- nvinfo : EIATTR_KPARAM_INFO
	.align		4
.L_17:
        /*0058*/ 	.byte	0x04, 0x17
        /*005a*/ 	.short	(.L_19 - .L_18)
.L_18:
        /*005c*/ 	.word	0x00000000
        /*0060*/ 	.short	0x0002
        /*0062*/ 	.short	0x0008
        /*0064*/ 	.byte	0x00, 0xf0, 0x11, 0x00


	//----- nvinfo : EIATTR_KPARAM_INFO
	.align		4
.L_19:
        /*0068*/ 	.byte	0x04, 0x17
        /*006a*/ 	.short	(.L_21 - .L_20)
.L_20:
        /*006c*/ 	.word	0x00000000
        /*0070*/ 	.short	0x0001
        /*0072*/ 	.short	0x0004
        /*0074*/ 	.byte	0x00, 0xf0, 0x11, 0x00


	//----- nvinfo : EIATTR_KPARAM_INFO
	.align		4
.L_21:
        /*0078*/ 	.byte	0x04, 0x17
        /*007a*/ 	.short	(.L_23 - .L_22)
.L_22:
        /*007c*/ 	.word	0x00000000
        /*0080*/ 	.short	0x0000
        /*0082*/ 	.short	0x0000
        /*0084*/ 	.byte	0x00, 0xf0, 0x11, 0x00


	//----- nvinfo : EIATTR_SPARSE_MMA_MASK
	.align		4
.L_23:
        /*0088*/ 	.byte	0x03, 0x50
        /*008a*/ 	.short	0x0000


	//----- nvinfo : EIATTR_MAXREG_COUNT
	.align		4
        /*008c*/ 	.byte	0x03, 0x1b
        /*008e*/ 	.short	0x00ff


	//----- nvinfo : EIATTR_NUM_BARRIERS
	.align		4
        /*0090*/ 	.byte	0x02, 0x4c
        /*0092*/ 	.byte	0x01
	.zero		1


	//----- nvinfo : EIATTR_MERCURY_ISA_VERSION
	.align		4
        /*0094*/ 	.byte	0x03, 0x5f
        /*0096*/ 	.short	0x0101


	//----- nvinfo : EIATTR_VRC_CTA_INIT_COUNT
	.align		4
        /*0098*/ 	.byte	0x02, 0x4a
	.zero		1
	.zero		1


	//----- nvinfo : EIATTR_EXIT_INSTR_OFFSETS
	.align		4
        /*009c*/ 	.byte	0x04, 0x1c
        /*009e*/ 	.short	(.L_25 - .L_24)


	//   ....[0]....
.L_24:
        /*00a0*/ 	.word	0x00000890


	//----- nvinfo : EIATTR_CBANK_PARAM_SIZE
	.align		4
.L_25:
        /*00a4*/ 	.byte	0x03, 0x19
        /*00a6*/ 	.short	0x0030


	//----- nvinfo : EIATTR_PARAM_CBANK
	.align		4
        /*00a8*/ 	.byte	0x04, 0x0a
        /*00aa*/ 	.short	(.L_27 - .L_26)
	.align		4
.L_26:
        /*00ac*/ 	.word	index@(.nv.constant0._Z12sgemm_sharediiifPKfS0_fPf)
        /*00b0*/ 	.short	0x0380
        /*00b2*/ 	.short	0x0030


	//----- nvinfo : EIATTR_SW_WAR
	.align		4
.L_27:
        /*00b4*/ 	.byte	0x04, 0x36
        /*00b6*/ 	.short	(.L_29 - .L_28)
.L_28:
        /*00b8*/ 	.word	0x00000008
.L_29:


//--------------------- .nv.callgraph             --------------------------
	.section	.nv.callgraph,"",@"SHT_CUDA_CALLGRAPH"
	.align	4
	.sectionentsize	8
	.align		4
        /*0000*/ 	.word	0x00000000
	.align		4
        /*0004*/ 	.word	0xffffffff
	.align		4
        /*0008*/ 	.word	0x00000000
	.align		4
        /*000c*/ 	.word	0xfffffffe
	.align		4
        /*0010*/ 	.word	0x00000000
	.align		4
        /*0014*/ 	.word	0xfffffffd
	.align		4
        /*0018*/ 	.word	0x00000000
	.align		4
        /*001c*/ 	.word	0xfffffffc


//--------------------- .text._Z12sgemm_sharediiifPKfS0_fPf --------------------------
	.section	.text._Z12sgemm_sharediiifPKfS0_fPf,"ax",@progbits
	.align	128
        .global         _Z12sgemm_sharediiifPKfS0_fPf
        .type           _Z12sgemm_sharediiifPKfS0_fPf,@function
        .size           _Z12sgemm_sharediiifPKfS0_fPf,(.L_x_3 - _Z12sgemm_sharediiifPKfS0_fPf)
        .other          _Z12sgemm_sharediiifPKfS0_fPf,@"STO_CUDA_ENTRY STV_DEFAULT"
_Z12sgemm_sharediiifPKfS0_fPf:
.text._Z12sgemm_sharediiifPKfS0_fPf:
[----:B------:R-:W-:Y:S08]  /*0000*/  LDC R1, c[0x0][0x37c] ;  /* 0x0000df00ff017b82 */ /* 0x000ff00000000800 */
[----:B------:R-:W0:Y:S01]  /*0010*/  LDC R0, c[0x0][0x388] ;  /* 0x0000e200ff007b82 */ /* 0x000e220000000800 */
[----:B------:R-:W1:Y:S01]  /*0020*/  S2R R3, SR_TID.Y ;  /* 0x0000000000037919 */ /* 0x000e620000002200 */
[----:B------:R-:W2:Y:S01]  /*0030*/  LDCU.64 UR10, c[0x0][0x358] ;  /* 0x00006b00ff0a77ac */ /* 0x000ea20008000a00 */
[----:B------:R-:W-:Y:S01]  /*0040*/  HFMA2 R21, -RZ, RZ, 0, 0 ;  /* 0x00000000ff157431 */ /* 0x000fe200000001ff */
[----:B------:R-:W3:Y:S04]  /*0050*/  S2R R2, SR_TID.X ;  /* 0x0000000000027919 */ /* 0x000ee80000002100 */
[----:B------:R-:W4:Y:S08]  /*0060*/  S2UR UR5, SR_CTAID.Y ;  /* 0x00000000000579c3 */ /* 0x000f300000002600 */
[----:B------:R-:W5:Y:S01]  /*0070*/  S2UR UR6, SR_CTAID.X ;  /* 0x00000000000679c3 */ /* 0x000f620000002500 */
[----:B0-----:R-:W-:Y:S01]  /*0080*/  ISETP.GE.AND P0, PT, R0, 0x1, PT ;  /* 0x000000010000780c */ /* 0x001fe20003f06270 */
[----:B----4-:R-:W-:-:S02]  /*0090*/  USHF.L.U32 UR5, UR5, 0x5, URZ ;  /* 0x0000000505057899 */ /* 0x010fc400080006ff */
[----:B-----5:R-:W-:-:S10]  /*00a0*/  USHF.L.U32 UR6, UR6, 0x5, URZ ;  /* 0x0000000506067899 */ /* 0x020fd400080006ff */
[----:B-123--:R-:W-:Y:S05]  /*00b0*/  @!P0 BRA `(.L_x_0) ;  /* 0x0000000400b48947 */ /* 0x00efea0003800000 */
[----:B------:R-:W0:Y:S01]  /*00c0*/  S2UR UR8, SR_CgaCtaId ;  /* 0x00000000000879c3 */ /* 0x000e220000008800 */
[----:B------:R-:W-:Y:S01]  /*00d0*/  UMOV UR4, 0x400 ;  /* 0x0000040000047882 */ /* 0x000fe20000000000 */
[C---:B------:R-:W-:Y:S01]  /*00e0*/  LEA R17, R3.reuse, R2, 0x5 ;  /* 0x0000000203117211 */ /* 0x040fe200078e28ff */
[----:B------:R-:W-:Y:S01]  /*00f0*/  UIADD3 UR7, UPT, UPT, UR4, 0x1000, URZ ;  /* 0x0000100004077890 */ /* 0x000fe2000fffe0ff */
[----:B------:R-:W-:Y:S01]  /*0100*/  IMAD R20, R0, UR5, RZ ;  /* 0x0000000500147c24 */ /* 0x000fe2000f8e02ff */
[----:B------:R-:W-:Y:S01]  /*0110*/  MOV R21, RZ ;  /* 0x000000ff00157202 */ /* 0x000fe20000000f00 */
[----:B------:R-:W-:Y:S01]  /*0120*/  IMAD R5, R3, R0, R2 ;  /* 0x0000000003057224 */ /* 0x000fe200078e0202 */
[----:B------:R-:W1:Y:S01]  /*0130*/  LDCU.128 UR12, c[0x0][0x390] ;  /* 0x00007200ff0c77ac */ /* 0x000e620008000c00 */
[----:B------:R-:W2:Y:S01]  /*0140*/  LDC R4, c[0x0][0x384] ;  /* 0x0000e100ff047b82 */ /* 0x000ea20000000800 */
[----:B0-----:R-:W-:Y:S02]  /*0150*/  ULEA UR4, UR8, UR4, 0x18 ;  /* 0x0000000408047291 */ /* 0x001fe4000f8ec0ff */
[----:B------:R-:W-:-:S04]  /*0160*/  ULEA UR7, UR8, UR7, 0x18 ;  /* 0x0000000708077291 */ /* 0x000fc8000f8ec0ff */
[----:B------:R-:W-:Y:S01]  /*0170*/  LEA R18, R17, UR4, 0x2 ;  /* 0x0000000411127c11 */ /* 0x000fe2000f8e10ff */
[----:B--2---:R-:W-:Y:S01]  /*0180*/  IMAD R7, R3, R4, R2 ;  /* 0x0000000403077224 */ /* 0x004fe200078e0202 */
[----:B------:R-:W-:Y:S02]  /*0190*/  LEA R17, R17, UR7, 0x2 ;  /* 0x0000000711117c11 */ /* 0x000fe4000f8e10ff */
[----:B------:R-:W-:Y:S02]  /*01a0*/  LEA R6, R2, UR7, 0x2 ;  /* 0x0000000702067c11 */ /* 0x000fe4000f8e10ff */
[----:B------:R-:W-:Y:S01]  /*01b0*/  LEA R16, R3, UR4, 0x7 ;  /* 0x0000000403107c11 */ /* 0x000fe2000f8e38ff */
[----:B-1----:R-:W-:-:S06]  /*01c0*/  UMOV UR4, URZ ;  /* 0x000000ff00047c82 */ /* 0x002fcc0008000000 */
.L_x_1:
[----:B------:R-:W-:Y:S02]  /*01d0*/  SHF.R.S32.HI R9, RZ, 0x1f, R5 ;  /* 0x0000001fff097819 */ /* 0x000fe40000011405 */
[C---:B------:R-:W-:Y:S02]  /*01e0*/  IADD3 R12, P1, PT, R20.reuse, R5, RZ ;  /* 0x00000005140c7210 */ /* 0x040fe40007f3e0ff */
[C---:B------:R-:W-:Y:S02]  /*01f0*/  IADD3 R10, P0, PT, R7.reuse, UR6, RZ ;  /* 0x00000006070a7c10 */ /* 0x040fe4000ff1e0ff */
[----:B------:R-:W-:Y:S02]  /*0200*/  LEA.HI.X.SX32 R9, R20, R9, 0x1, P1 ;  /* 0x0000000914097211 */ /* 0x000fe400008f0eff */
[----:B------:R-:W-:Y:S02]  /*0210*/  LEA R8, P1, R12, UR12, 0x2 ;  /* 0x0000000c0c087c11 */ /* 0x000fe4000f8210ff */
[----:B------:R-:W-:-:S02]  /*0220*/  LEA.HI.X.SX32 R11, R7, RZ, 0x1, P0 ;  /* 0x000000ff070b7211 */ /* 0x000fc400000f0eff */
[----:B------:R-:W-:Y:S02]  /*0230*/  LEA R22, P0, R10, UR14, 0x2 ;  /* 0x0000000e0a167c11 */ /* 0x000fe4000f8010ff */
[----:B------:R-:W-:Y:S02]  /*0240*/  LEA.HI.X R9, R12, UR13, R9, 0x2, P1 ;  /* 0x0000000d0c097c11 */ /* 0x000fe400088f1409 */
[----:B------:R-:W-:-:S03]  /*0250*/  LEA.HI.X R23, R10, UR15, R11, 0x2, P0 ;  /* 0x0000000f0a177c11 */ /* 0x000fc600080f140b */
[----:B------:R-:W2:Y:S04]  /*0260*/  LDG.E R27, desc[UR10][R8.64] ;  /* 0x0000000a081b7981 */ /* 0x000ea8000c1e1900 */
[----:B------:R-:W3:Y:S01]  /*0270*/  LDG.E R22, desc[UR10][R22.64] ;  /* 0x0000000a16167981 */ /* 0x000ee2000c1e1900 */
[----:B------:R-:W-:Y:S01]  /*0280*/  UIADD3 UR4, UPT, UPT, UR4, 0x20, URZ ;  /* 0x0000002004047890 */ /* 0x000fe2000fffe0ff */
[----:B------:R-:W-:Y:S02]  /*0290*/  IADD3 R5, PT, PT, R5, 0x20, RZ ;  /* 0x0000002005057810 */ /* 0x000fe40007ffe0ff */
[----:B------:R-:W-:-:S03]  /*02a0*/  LEA R7, R4, R7, 0x5 ;  /* 0x0000000704077211 */ /* 0x000fc600078e28ff */
[----:B------:R-:W-:Y:S01]  /*02b0*/  ISETP.LE.AND P0, PT, R0, UR4, PT ;  /* 0x0000000400007c0c */ /* 0x000fe2000bf03270 */
[----:B--2---:R-:W-:Y:S04]  /*02c0*/  STS [R18], R27 ;  /* 0x0000001b12007388 */ /* 0x004fe80000000800 */
[----:B---3--:R-:W-:Y:S01]  /*02d0*/  STS [R17], R22 ;  /* 0x0000001611007388 */ /* 0x008fe20000000800 */
[----:B------:R-:W-:Y:S06]  /*02e0*/  BAR.SYNC.DEFER_BLOCKING 0x0 ;  /* 0x0000000000007b1d */ /* 0x000fec0000010000 */
[----:B------:R-:W-:Y:S04]  /*02f0*/  LDS R26, [R6] ;  /* 0x00000000061a7984 */ /* 0x000fe80000000800 */
[----:B------:R-:W0:Y:S04]  /*0300*/  LDS.128 R12, [R16] ;  /* 0x00000000100c7984 */ /* 0x000e280000000c00 */
[----:B------:R-:W1:Y:S04]  /*0310*/  LDS R29, [R6+0x80] ;  /* 0x00008000061d7984 */ /* 0x000e680000000800 */
[----:B------:R-:W2:Y:S04]  /*0320*/  LDS R25, [R6+0x100] ;  /* 0x0001000006197984 */ /* 0x000ea80000000800 */
[----:B------:R-:W3:Y:S04]  /*0330*/  LDS R28, [R6+0x180] ;  /* 0x00018000061c7984 */ /* 0x000ee80000000800 */
[----:B------:R-:W-:Y:S04]  /*0340*/  LDS R19, [R6+0x200] ;  /* 0x0002000006137984 */ /* 0x000fe80000000800 */
[----:B------:R-:W4:Y:S04]  /*0350*/  LDS.128 R8, [R16+0x10] ;  /* 0x0000100010087984 */ /* 0x000f280000000c00 */
[----:B------:R-:W5:Y:S04]  /*0360*/  LDS R24, [R6+0x280] ;  /* 0x0002800006187984 */ /* 0x000f680000000800 */
[----:B------:R-:W5:Y:S04]  /*0370*/  LDS R23, [R6+0x300] ;  /* 0x0003000006177984 */ /* 0x000f680000000800 */
[----:B------:R-:W-:Y:S01]  /*0380*/  LDS R22, [R6+0x480] ;  /* 0x0004800006167984 */ /* 0x000fe20000000800 */
[----:B0-----:R-:W-:-:S03]  /*0390*/  FFMA R12, R12, R26, R21 ;  /* 0x0000001a0c0c7223 */ /* 0x001fc60000000015 */
[----:B------:R-:W0:Y:S01]  /*03a0*/  LDS R26, [R6+0x380] ;  /* 0x00038000061a7984 */ /* 0x000e220000000800 */
[----:B-1----:R-:W-:-:S03]  /*03b0*/  FFMA R12, R29, R13, R12 ;  /* 0x0000000d1d0c7223 */ /* 0x002fc6000000000c */
[----:B------:R-:W-:Y:S01]  /*03c0*/  LDS R21, [R6+0x400] ;  /* 0x0004000006157984 */ /* 0x000fe20000000800 */
[----:B--2---:R-:W-:-:S04]  /*03d0*/  FFMA R25, R25, R14, R12 ;  /* 0x0000000e19197223 */ /* 0x004fc8000000000c */
[----:B---3--:R-:W-:Y:S02]  /*03e0*/  FFMA R25, R28, R15, R25 ;  /* 0x0000000f1c197223 */ /* 0x008fe40000000019 */
[----:B------:R-:W1:Y:S04]  /*03f0*/  LDS.128 R12, [R16+0x20] ;  /* 0x00002000100c7984 */ /* 0x000e680000000c00 */
[----:B------:R-:W-:Y:S01]  /*0400*/  LDS R28, [R6+0x580] ;  /* 0x00058000061c7984 */ /* 0x000fe20000000800 */
[----:B----4-:R-:W-:-:S03]  /*0410*/  FFMA R25, R8, R19, R25 ;  /* 0x0000001308197223 */ /* 0x010fc60000000019 */
[----:B------:R-:W2:Y:S01]  /*0420*/  LDS R19, [R6+0x500] ;  /* 0x0005000006137984 */ /* 0x000ea20000000800 */
[----:B-----5:R-:W-:-:S04]  /*0430*/  FFMA R24, R24, R9, R25 ;  /* 0x0000000918187223 */ /* 0x020fc80000000019 */
[----:B------:R-:W-:Y:S02]  /*0440*/  FFMA R23, R23, R10, R24 ;  /* 0x0000000a17177223 */ /* 0x000fe40000000018 */
[----:B------:R-:W-:Y:S02]  /*0450*/  LDS R24, [R6+0x680] ;  /* 0x0006800006187984 */ /* 0x000fe40000000800 */
[----:B0-----:R-:W-:Y:S02]  /*0460*/  FFMA R25, R26, R11, R23 ;  /* 0x0000000b1a197223 */ /* 0x001fe40000000017 */
[----:B------:R-:W-:Y:S04]  /*0470*/  LDS R23, [R6+0x600] ;  /* 0x0006000006177984 */ /* 0x000fe80000000800 */
[----:B------:R-:W0:Y:S04]  /*0480*/  LDS.128 R8, [R16+0x30] ;  /* 0x0000300010087984 */ /* 0x000e280000000c00 */
[----:B------:R-:W-:Y:S01]  /*0490*/  LDS R26, [R6+0x780] ;  /* 0x00078000061a7984 */ /* 0x000fe20000000800 */
[----:B-1----:R-:W-:-:S03]  /*04a0*/  FFMA R25, R12, R21, R25 ;  /* 0x000000150c197223 */ /* 0x002fc60000000019 */
[----:B------:R-:W1:Y:S01]  /*04b0*/  LDS R21, [R6+0x700] ;  /* 0x0007000006157984 */ /* 0x000e620000000800 */
[----:B------:R-:W-:-:S04]  /*04c0*/  FFMA R22, R22, R13, R25 ;  /* 0x0000000d16167223 */ /* 0x000fc80000000019 */
[----:B--2---:R-:W-:Y:S02]  /*04d0*/  FFMA R19, R19, R14, R22 ;  /* 0x0000000e13137223 */ /* 0x004fe40000000016 */
[----:B------:R-:W-:Y:S02]  /*04e0*/  LDS R22, [R6+0x880] ;  /* 0x0008800006167984 */ /* 0x000fe40000000800 */
[----:B------:R-:W-:Y:S02]  /*04f0*/  FFMA R25, R28, R15, R19 ;  /* 0x0000000f1c197223 */ /* 0x000fe40000000013 */
[----:B------:R-:W-:Y:S04]  /*0500*/  LDS R19, [R6+0x800] ;  /* 0x0008000006137984 */ /* 0x000fe80000000800 */
[----:B------:R-:W2:Y:S04]  /*0510*/  LDS.128 R12, [R16+0x40] ;  /* 0x00004000100c7984 */ /* 0x000ea80000000c00 */
[----:B------:R-:W-:Y:S01]  /*0520*/  LDS R28, [R6+0x980] ;  /* 0x00098000061c7984 */ /* 0x000fe20000000800 */
[----:B0-----:R-:W-:-:S03]  /*0530*/  FFMA R25, R8, R23, R25 ;  /* 0x0000001708197223 */ /* 0x001fc60000000019 */
[----:B------:R-:W0:Y:S01]  /*0540*/  LDS R23, [R6+0x900] ;  /* 0x0009000006177984 */ /* 0x000e220000000800 */
[----:B------:R-:W-:-:S04]  /*0550*/  FFMA R24, R24, R9, R25 ;  /* 0x0000000918187223 */ /* 0x000fc80000000019 */
[----:B-1----:R-:W-:Y:S02]  /*0560*/  FFMA R21, R21, R10, R24 ;  /* 0x0000000a15157223 */ /* 0x002fe40000000018 */
[----:B------:R-:W-:Y:S02]  /*0570*/  LDS R24, [R6+0xa80] ;  /* 0x000a800006187984 */ /* 0x000fe40000000800 */
[----:B------:R-:W-:Y:S02]  /*0580*/  FFMA R25, R26, R11, R21 ;  /* 0x0000000b1a197223 */ /* 0x000fe40000000015 */
[----:B------:R-:W-:Y:S04]  /*0590*/  LDS R21, [R6+0xa00] ;  /* 0x000a000006157984 */ /* 0x000fe80000000800 */
[----:B------:R-:W1:Y:S04]  /*05a0*/  LDS.128 R8, [R16+0x50] ;  /* 0x0000500010087984 */ /* 0x000e680000000c00 */
[----:B------:R-:W-:Y:S01]  /*05b0*/  LDS R26, [R6+0xc80] ;  /* 0x000c8000061a7984 */ /* 0x000fe20000000800 */
[----:B--2---:R-:W-:-:S03]  /*05c0*/  FFMA R25, R12, R19, R25 ;  /* 0x000000130c197223 */ /* 0x004fc60000000019 */
[----:B------:R-:W2:Y:S01]  /*05d0*/  LDS R19, [R6+0xb00] ;  /* 0x000b000006137984 */ /* 0x000ea20000000800 */
[----:B------:R-:W-:-:S03]  /*05e0*/  FFMA R12, R22, R13, R25 ;  /* 0x0000000d160c7223 */ /* 0x000fc60000000019 */
[----:B------:R-:W3:Y:S01]  /*05f0*/  LDS R22, [R6+0xb80] ;  /* 0x000b800006167984 */ /* 0x000ee20000000800 */
[----:B0-----:R-:W-:-:S04]  /*0600*/  FFMA R23, R23, R14, R12 ;  /* 0x0000000e17177223 */ /* 0x001fc8000000000c */
[----:B------:R-:W-:Y:S02]  /*0610*/  FFMA R25, R28, R15, R23 ;  /* 0x0000000f1c197223 */ /* 0x000fe40000000017 */
[----:B------:R-:W-:Y:S04]  /*0620*/  LDS R23, [R6+0xc00] ;  /* 0x000c000006177984 */ /* 0x000fe80000000800 */
[----:B------:R-:W0:Y:S01]  /*0630*/  LDS.128 R12, [R16+0x60] ;  /* 0x00006000100c7984 */ /* 0x000e220000000c00 */
[----:B-1----:R-:W-:-:S04]  /*0640*/  FFMA R21, R8, R21, R25 ;  /* 0x0000001508157223 */ /* 0x002fc80000000019 */
[----:B------:R-:W-:Y:S02]  /*0650*/  FFMA R24, R24, R9, R21 ;  /* 0x0000000918187223 */ /* 0x000fe40000000015 */
[----:B------:R-:W1:Y:S02]  /*0660*/  LDS R21, [R6+0xd00] ;  /* 0x000d000006157984 */ /* 0x000e640000000800 */
[----:B--2---:R-:W-:Y:S02]  /*0670*/  FFMA R19, R19, R10, R24 ;  /* 0x0000000a13137223 */ /* 0x004fe40000000018 */
[----:B------:R-:W2:Y:S02]  /*0680*/  LDS R24, [R6+0xd80] ;  /* 0x000d800006187984 */ /* 0x000ea40000000800 */
[----:B---3--:R-:W-:Y:S02]  /*0690*/  FFMA R25, R22, R11, R19 ;  /* 0x0000000b16197223 */ /* 0x008fe40000000013 */
[----:B------:R-:W-:Y:S04]  /*06a0*/  LDS R19, [R6+0xe00] ;  /* 0x000e000006137984 */ /* 0x000fe80000000800 */
[----:B------:R-:W3:Y:S04]  /*06b0*/  LDS.128 R8, [R16+0x70] ;  /* 0x0000700010087984 */ /* 0x000ee80000000c00 */
[----:B------:R-:W4:Y:S01]  /*06c0*/  LDS R22, [R6+0xe80] ;  /* 0x000e800006167984 */ /* 0x000f220000000800 */
[----:B0-----:R-:W-:-:S03]  /*06d0*/  FFMA R25, R12, R23, R25 ;  /* 0x000000170c197223 */ /* 0x001fc60000000019 */
[----:B------:R-:W0:Y:S01]  /*06e0*/  LDS R23, [R6+0xf00] ;  /* 0x000f000006177984 */ /* 0x000e220000000800 */
[----:B------:R-:W-:-:S03]  /*06f0*/  FFMA R26, R26, R13, R25 ;  /* 0x0000000d1a1a7223 */ /* 0x000fc60000000019 */
[----:B------:R-:W5:Y:S01]  /*0700*/  LDS R12, [R6+0xf80] ;  /* 0x000f8000060c7984 */ /* 0x000f620000000800 */
[----:B-1----:R-:W-:-:S04]  /*0710*/  FFMA R21, R21, R14, R26 ;  /* 0x0000000e15157223 */ /* 0x002fc8000000001a */
[----:B--2---:R-:W-:-:S04]  /*0720*/  FFMA R15, R24, R15, R21 ;  /* 0x0000000f180f7223 */ /* 0x004fc80000000015 */
[----:B---3--:R-:W-:-:S04]  /*0730*/  FFMA R15, R8, R19, R15 ;  /* 0x00000013080f7223 */ /* 0x008fc8000000000f */
[----:B----4-:R-:W-:-:S04]  /*0740*/  FFMA R22, R22, R9, R15 ;  /* 0x0000000916167223 */ /* 0x010fc8000000000f */
[----:B0-----:R-:W-:-:S04]  /*0750*/  FFMA R23, R23, R10, R22 ;  /* 0x0000000a17177223 */ /* 0x001fc80000000016 */
[----:B-----5:R-:W-:Y:S01]  /*0760*/  FFMA R21, R12, R11, R23 ;  /* 0x0000000b0c157223 */ /* 0x020fe20000000017 */
[----:B------:R-:W-:Y:S06]  /*0770*/  BAR.SYNC.DEFER_BLOCKING 0x0 ;  /* 0x0000000000007b1d */ /* 0x000fec0000010000 */
[----:B------:R-:W-:Y:S05]  /*0780*/  @!P0 BRA `(.L_x_1) ;  /* 0xfffffff800908947 */ /* 0x000fea000383ffff */
.L_x_0:
[----:B------:R-:W0:Y:S01]  /*0790*/  LDC R0, c[0x0][0x384] ;  /* 0x0000e100ff007b82 */ /* 0x000e220000000800 */
[----:B------:R-:W1:Y:S01]  /*07a0*/  LDCU.64 UR8, c[0x0][0x3a8] ;  /* 0x00007500ff0877ac */ /* 0x000e620008000a00 */
[----:B------:R-:W2:Y:S01]  /*07b0*/  LDCU UR4, c[0x0][0x3a0] ;  /* 0x00007400ff0477ac */ /* 0x000ea20008000800 */
[----:B0-----:R-:W-:Y:S02]  /*07c0*/  IMAD R3, R3, R0, R2 ;  /* 0x0000000003037224 */ /* 0x001fe400078e0202 */
[----:B------:R-:W-:Y:S01]  /*07d0*/  IMAD R0, R0, UR5, RZ ;  /* 0x0000000500007c24 */ /* 0x000fe2000f8e02ff */
[----:B------:R-:W0:Y:S02]  /*07e0*/  LDCU UR5, c[0x0][0x38c] ;  /* 0x00007180ff0577ac */ /* 0x000e240008000800 */
[----:B------:R-:W-:Y:S02]  /*07f0*/  SHF.R.S32.HI R2, RZ, 0x1f, R3 ;  /* 0x0000001fff027819 */ /* 0x000fe40000011403 */
[----:B------:R-:W-:-:S02]  /*0800*/  IADD3 R4, P0, P1, R3, UR6, R0 ;  /* 0x0000000603047c10 */ /* 0x000fc4000f91e000 */
[----:B------:R-:W-:-:S04]  /*0810*/  SHF.R.S32.HI R3, RZ, 0x1f, R0 ;  /* 0x0000001fff037819 */ /* 0x000fc80000011400 */
[----:B------:R-:W-:Y:S02]  /*0820*/  IADD3.X R3, PT, PT, R2, R3, RZ, P0, P1 ;  /* 0x0000000302037210 */ /* 0x000fe400007e24ff */
[----:B-1----:R-:W-:-:S04]  /*0830*/  LEA R2, P0, R4, UR8, 0x2 ;  /* 0x0000000804027c11 */ /* 0x002fc8000f8010ff */
[----:B------:R-:W-:-:S05]  /*0840*/  LEA.HI.X R3, R4, UR9, R3, 0x2, P0 ;  /* 0x0000000904037c11 */ /* 0x000fca00080f1403 */
[----:B------:R-:W2:Y:S02]  /*0850*/  LDG.E R0, desc[UR10][R2.64] ;  /* 0x0000000a02007981 */ /* 0x000ea4000c1e1900 */
[----:B--2---:R-:W-:-:S04]  /*0860*/  FMUL R0, R0, UR4 ;  /* 0x0000000400007c20 */ /* 0x004fc80008400000 */
[----:B0-----:R-:W-:-:S05]  /*0870*/  FFMA R21, R21, UR5, R0 ;  /* 0x0000000515157c23 */ /* 0x001fca0008000000 */
[----:B------:R-:W-:Y:S01]  /*0880*/  STG.E desc[UR10][R2.64], R21 ;  /* 0x0000001502007986 */ /* 0x000fe2000c10190a */
[----:B------:R-:W-:Y:S05]  /*0890*/  EXIT ;  /* 0x000000000000794d */ /* 0x000fea0003800000 */
.L_x_2:
[----:B------:R-:W-:-:S00]  /*08a0*/  BRA `(.L_x_2) ;  /* 0xfffffffc00fc7947 */ /* 0x000fc0000383ffff */
[----:B------:R-:W-:-:S00]  /*08b0*/  NOP ;  /* 0x0000000000007918 */ /* 0x000fc00000000000 */
        /* <DEDUP_REMOVED lines=12> */
.L_x_3:


//--------------------- .nv.shared._Z12sgemm_sharediiifPKfS0_fPf --------------------------
	.section	.nv.shared._Z12sgemm_sharediiifPKfS0_fPf,"aw",@nobits
	.sectionflags	@""
	.align	4
.nv.shared._Z12sgemm_sharediiifPKfS0_fPf:
	.zero		9216


//--------------------- .nv.shared.reserved.0     --------------------------
	.section	.nv.shared.reserved.0,"aw",@nobits
	.weak		__nv_reservedSMEM_offset_0_alias
	.size		__nv_reservedSMEM_offset_0_alias, 0, 64
	.other		__nv_reservedSMEM_offset_0_alias,@"STO_CUDA_RESERVED_SHARED STV_DEFAULT"
__nv_reservedSMEM_offset_0_alias:
	.zero		0
	.zero		64


//--------------------- .nv.constant0._Z12sgemm_sharediiifPKfS0_fPf --------------------------
	.section	.nv.constant0._Z12sgemm_sharediiifPKfS0_fPf,"a",@progbits
	.sectionflags	@""
	.align	4
.nv.constant0._Z12sgemm_sharediiifPKfS0_fPf:
	.zero		944


//--------------------- SYMBOLS --------------------------

	.type		.nv.reservedSmem.offset0,@object
	.size		.nv.reservedSmem.offset0,0x4
	.type		.nv.reservedSmem.cap,@object
	.size		.nv.reservedSmem.cap,0x4
